//
// Generated by NVIDIA NVVM Compiler
//
// Compiler Build ID: CL-36424714
// Cuda compilation tools, release 13.0, V13.0.88
// Based on NVVM 20.0.0
//

.version 9.0
.target sm_100
.address_size 64

	// .globl	_Z11matrixs_GPUPfS_S_

.visible .entry _Z11matrixs_GPUPfS_S_(
	.param .u64 .ptr .align 1 _Z11matrixs_GPUPfS_S__param_0,
	.param .u64 .ptr .align 1 _Z11matrixs_GPUPfS_S__param_1,
	.param .u64 .ptr .align 1 _Z11matrixs_GPUPfS_S__param_2
)
{
	.reg .pred 	%p<5>;
	.reg .b32 	%r<18>;
	.reg .b32 	%f<28>;
	.reg .b64 	%rd<18>;

	ld.param.u64 	%rd6, [_Z11matrixs_GPUPfS_S__param_0];
	ld.param.u64 	%rd7, [_Z11matrixs_GPUPfS_S__param_1];
	ld.param.u64 	%rd8, [_Z11matrixs_GPUPfS_S__param_2];
	mov.u32 	%r7, %tid.y;
	mov.u32 	%r8, %ntid.y;
	mov.u32 	%r9, %ctaid.y;
	mad.lo.s32 	%r1, %r8, %r9, %r7;
	mov.u32 	%r10, %tid.x;
	mov.u32 	%r11, %ntid.x;
	mov.u32 	%r12, %ctaid.x;
	mad.lo.s32 	%r16, %r11, %r12, %r10;
	setp.gt.u32 	%p1, %r1, 1023;
	setp.gt.s32 	%p2, %r16, 1023;
	or.pred  	%p3, %p1, %p2;
	@%p3 bra 	$L__BB0_3;
	cvta.to.global.u64 	%rd9, %rd8;
	shl.b32 	%r14, %r1, 10;
	add.s32 	%r15, %r14, %r16;
	mul.wide.s32 	%rd10, %r15, 4;
	add.s64 	%rd1, %rd9, %rd10;
	mov.b32 	%r17, 0;
	st.global.u32 	[%rd1], %r17;
	mul.wide.u32 	%rd11, %r14, 4;
	cvta.to.global.u64 	%rd12, %rd6;
	add.s64 	%rd13, %rd11, %rd12;
	add.s64 	%rd17, %rd13, 16;
	cvta.to.global.u64 	%rd14, %rd7;
	add.s64 	%rd3, %rd14, 16384;
	mov.f32 	%f27, 0f00000000;
$L__BB0_2:
	mul.wide.s32 	%rd15, %r16, 4;
	add.s64 	%rd16, %rd3, %rd15;
	ld.global.f32 	%f4, [%rd17+-16];
	ld.global.f32 	%f5, [%rd16+-16384];
	fma.rn.f32 	%f6, %f4, %f5, %f27;
	st.global.f32 	[%rd1], %f6;
	ld.global.f32 	%f7, [%rd17+-12];
	ld.global.f32 	%f8, [%rd16+-12288];
	fma.rn.f32 	%f9, %f7, %f8, %f6;
	st.global.f32 	[%rd1], %f9;
	ld.global.f32 	%f10, [%rd17+-8];
	ld.global.f32 	%f11, [%rd16+-8192];
	fma.rn.f32 	%f12, %f10, %f11, %f9;
	st.global.f32 	[%rd1], %f12;
	ld.global.f32 	%f13, [%rd17+-4];
	ld.global.f32 	%f14, [%rd16+-4096];
	fma.rn.f32 	%f15, %f13, %f14, %f12;
	st.global.f32 	[%rd1], %f15;
	ld.global.f32 	%f16, [%rd17];
	ld.global.f32 	%f17, [%rd16];
	fma.rn.f32 	%f18, %f16, %f17, %f15;
	st.global.f32 	[%rd1], %f18;
	ld.global.f32 	%f19, [%rd17+4];
	ld.global.f32 	%f20, [%rd16+4096];
	fma.rn.f32 	%f21, %f19, %f20, %f18;
	st.global.f32 	[%rd1], %f21;
	ld.global.f32 	%f22, [%rd17+8];
	ld.global.f32 	%f23, [%rd16+8192];
	fma.rn.f32 	%f24, %f22, %f23, %f21;
	st.global.f32 	[%rd1], %f24;
	ld.global.f32 	%f25, [%rd17+12];
	ld.global.f32 	%f26, [%rd16+12288];
	fma.rn.f32 	%f27, %f25, %f26, %f24;
	st.global.f32 	[%rd1], %f27;
	add.s32 	%r17, %r17, 8;
	add.s64 	%rd17, %rd17, 32;
	add.s32 	%r16, %r16, 8192;
	setp.ne.s32 	%p4, %r17, 1024;
	@%p4 bra 	$L__BB0_2;
$L__BB0_3:
	ret;

}


// ===== COMPILED SASS (sm_100) =====

	.target	sm_100

	.elftype	@"ET_EXEC"


//--------------------- .note.nv.tkinfo           --------------------------
	.section	.note.nv.tkinfo,"",@"SHT_NOTE"
	.sectionflags	@"SHF_NOTE_NV_TKINFO"
	.tkinfo
        /*0018*/ 	.word	0x00000002
        /*0030*/ 	.string	""
        /*0030*/ 	.string	"ptxas"
        /*0030*/ 	.string	"Cuda compilation tools, release 13.0, V13.0.88"
        /*0030*/ 	.string	"Build cuda_13.0.r13.0/compiler.36424714_0"
        /*0030*/ 	.string	"-arch sm_100 -m 64 "



//--------------------- .note.nv.cuinfo           --------------------------
	.section	.note.nv.cuinfo,"",@"SHT_NOTE"
	.sectionflags	@"SHF_NOTE_NV_CUINFO"
        /*0018*/ 	.short	0x0002
        /*001a*/ 	.short	0x0064
        /*001c*/ 	.short	0x0082
	.zero		2


//--------------------- .nv.info                  --------------------------
	.section	.nv.info,"",@"SHT_CUDA_INFO"
	.align	4


	//----- nvinfo : EIATTR_REGCOUNT
	.align		4
        /*0000*/ 	.byte	0x04, 0x2f
        /*0002*/ 	.short	(.L_1 - .L_0)
	.align		4
.L_0:
        /*0004*/ 	.word	index@(_Z11matrixs_GPUPfS_S_)
        /*0008*/ 	.word	0x00000016


	//----- nvinfo : EIATTR_FRAME_SIZE
	.align		4
.L_1:
        /*000c*/ 	.byte	0x04, 0x11
        /*000e*/ 	.short	(.L_3 - .L_2)
	.align		4
.L_2:
        /*0010*/ 	.word	index@(_Z11matrixs_GPUPfS_S_)
        /*0014*/ 	.word	0x00000000


	//----- nvinfo : EIATTR_MIN_STACK_SIZE
	.align		4
.L_3:
        /*0018*/ 	.byte	0x04, 0x12
        /*001a*/ 	.short	(.L_5 - .L_4)
	.align		4
.L_4:
        /*001c*/ 	.word	index@(_Z11matrixs_GPUPfS_S_)
        /*0020*/ 	.word	0x00000000
.L_5:


//--------------------- .nv.compat                --------------------------
	.section	.nv.compat,"",@"SHT_CUDA_COMPAT_INFO"
	.align	4
        /*0000*/ 	.byte	0x02, 0x09, 0x00, 0x00, 0x02, 0x02, 0x01, 0x00, 0x02, 0x05, 0x05, 0x00, 0x03, 0x07, 0x01, 0x01
        /*0010*/ 	.byte	0x02, 0x03, 0x00, 0x00, 0x02, 0x06, 0x01, 0x00, 0x04, 0x0b, 0x08, 0x00, 0x09, 0x00, 0x00, 0x00
        /*0020*/ 	.byte	0x00, 0x00, 0x00, 0x00


//--------------------- .nv.info._Z11matrixs_GPUPfS_S_ --------------------------
	.section	.nv.info._Z11matrixs_GPUPfS_S_,"",@"SHT_CUDA_INFO"
	.sectionflags	@""
	.align	4


	//----- nvinfo : EIATTR_CUDA_API_VERSION
	.align		4
        /*0000*/ 	.byte	0x04, 0x37
        /*0002*/ 	.short	(.L_7 - .L_6)
.L_6:
        /*0004*/ 	.word	0x00000082


	//----- nvinfo : EIATTR_KPARAM_INFO
	.align		4
.L_7:
        /*0008*/ 	.byte	0x04, 0x17
        /*000a*/ 	.short	(.L_9 - .L_8)
.L_8:
        /*000c*/ 	.word	0x00000000
        /*0010*/ 	.short	0x0002
        /*0012*/ 	.short	0x0010
        /*0014*/ 	.byte	0x00, 0xf5, 0x21, 0x00


	//----- nvinfo : EIATTR_KPARAM_INFO
	.align		4
.L_9:
        /*0018*/ 	.byte	0x04, 0x17
        /*001a*/ 	.short	(.L_11 - .L_10)
.L_10:
        /*001c*/ 	.word	0x00000000
        /*0020*/ 	.short	0x0001
        /*0022*/ 	.short	0x0008
        /*0024*/ 	.byte	0x00, 0xf5, 0x21, 0x00


	//----- nvinfo : EIATTR_KPARAM_INFO
	.align		4
.L_11:
        /*0028*/ 	.byte	0x04, 0x17
        /*002a*/ 	.short	(.L_13 - .L_12)
.L_12:
        /*002c*/ 	.word	0x00000000
        /*0030*/ 	.short	0x0000
        /*0032*/ 	.short	0x0000
        /*0034*/ 	.byte	0x00, 0xf5, 0x21, 0x00


	//----- nvinfo : EIATTR_SPARSE_MMA_MASK
	.align		4
.L_13:
        /*0038*/ 	.byte	0x03, 0x50
        /*003a*/ 	.short	0x0000


	//----- nvinfo : EIATTR_MAXREG_COUNT
	.align		4
        /*003c*/ 	.byte	0x03, 0x1b
        /*003e*/ 	.short	0x00ff


	//----- nvinfo : EIATTR_MERCURY_ISA_VERSION
	.align		4
        /*0040*/ 	.byte	0x03, 0x5f
        /*0042*/ 	.short	0x0101


	//----- nvinfo : EIATTR_VRC_CTA_INIT_COUNT
	.align		4
        /*0044*/ 	.byte	0x02, 0x4a
	.zero		1
	.zero		1


	//----- nvinfo : EIATTR_EXIT_INSTR_OFFSETS
	.align		4
        /*0048*/ 	.byte	0x04, 0x1c
        /*004a*/ 	.short	(.L_15 - .L_14)


	//   ....[0]....
.L_14:
        /*004c*/ 	.word	0x000000b0


	//   ....[1]....
        /*0050*/ 	.word	0x00000ab0


	//----- nvinfo : EIATTR_CBANK_PARAM_SIZE
	.align		4
.L_15:
        /*0054*/ 	.byte	0x03, 0x19
        /*0056*/ 	.short	0x0018


	//----- nvinfo : EIATTR_PARAM_CBANK
	.align		4
        /*0058*/ 	.byte	0x04, 0x0a
        /*005a*/ 	.short	(.L_17 - .L_16)
	.align		4
.L_16:
        /*005c*/ 	.word	index@(.nv.constant0._Z11matrixs_GPUPfS_S_)
        /*0060*/ 	.short	0x0380
        /*0062*/ 	.short	0x0018


	//----- nvinfo : EIATTR_SW_WAR
	.align		4
.L_17:
        /*0064*/ 	.byte	0x04, 0x36
        /*0066*/ 	.short	(.L_19 - .L_18)
.L_18:
        /*0068*/ 	.word	0x00000008
.L_19:


//--------------------- .nv.callgraph             --------------------------
	.section	.nv.callgraph,"",@"SHT_CUDA_CALLGRAPH"
	.align	4
	.sectionentsize	8
	.align		4
        /*0000*/ 	.word	0x00000000
	.align		4
        /*0004*/ 	.word	0xffffffff
	.align		4
        /*0008*/ 	.word	0x00000000
	.align		4
        /*000c*/ 	.word	0xfffffffe
	.align		4
        /*0010*/ 	.word	0x00000000
	.align		4
        /*0014*/ 	.word	0xfffffffd
	.align		4
        /*0018*/ 	.word	0x00000000
	.align		4
        /*001c*/ 	.word	0xfffffffc


//--------------------- .text._Z11matrixs_GPUPfS_S_ --------------------------
	.section	.text._Z11matrixs_GPUPfS_S_,"ax",@progbits
	.align	128
        .global         _Z11matrixs_GPUPfS_S_
        .type           _Z11matrixs_GPUPfS_S_,@function
        .size           _Z11matrixs_GPUPfS_S_,(.L_x_2 - _Z11matrixs_GPUPfS_S_)
        .other          _Z11matrixs_GPUPfS_S_,@"STO_CUDA_ENTRY STV_DEFAULT"
_Z11matrixs_GPUPfS_S_:
.text._Z11matrixs_GPUPfS_S_:
[----:B------:R-:W-:Y:S01]  /*0000*/  LDC R1, c[0x0][0x37c] ;  /* 0x0000df00ff017b82 */ /* 0x000fe20000000800 */
[----:B------:R-:W0:Y:S01]  /*0010*/  S2R R0, SR_TID.X ;  /* 0x0000000000007919 */ /* 0x000e220000002100 */
[----:B------:R-:W1:Y:S01]  /*0020*/  LDCU UR4, c[0x0][0x364] ;  /* 0x00006c80ff0477ac */ /* 0x000e620008000800 */
[----:B------:R-:W0:Y:S01]  /*0030*/  S2R R5, SR_CTAID.X ;  /* 0x0000000000057919 */ /* 0x000e220000002500 */
[----:B------:R-:W0:Y:S01]  /*0040*/  LDCU UR5, c[0x0][0x360] ;  /* 0x00006c00ff0577ac */ /* 0x000e220008000800 */
[----:B------:R-:W1:Y:S01]  /*0050*/  S2R R6, SR_TID.Y ;  /* 0x0000000000067919 */ /* 0x000e620000002200 */
[----:B------:R-:W1:Y:S01]  /*0060*/  S2R R3, SR_CTAID.Y ;  /* 0x0000000000037919 */ /* 0x000e620000002600 */
[----:B0-----:R-:W-:-:S05]  /*0070*/  IMAD R0, R5, UR5, R0 ;  /* 0x0000000505007c24 */ /* 0x001fca000f8e0200 */
[----:B------:R-:W-:Y:S01]  /*0080*/  ISETP.GT.AND P0, PT, R0, 0x3ff, PT ;  /* 0x000003ff0000780c */ /* 0x000fe20003f04270 */
[----:B-1----:R-:W-:-:S05]  /*0090*/  IMAD R6, R3, UR4, R6 ;  /* 0x0000000403067c24 */ /* 0x002fca000f8e0206 */
[----:B------:R-:W-:-:S13]  /*00a0*/  ISETP.GT.U32.OR P0, PT, R6, 0x3ff, P0 ;  /* 0x000003ff0600780c */ /* 0x000fda0000704470 */
[----:B------:R-:W-:Y:S05]  /*00b0*/  @P0 EXIT ;  /* 0x000000000000094d */ /* 0x000fea0003800000 */
[----:B------:R-:W0:Y:S01]  /*00c0*/  LDC.64 R2, c[0x0][0x390] ;  /* 0x0000e400ff027b82 */ /* 0x000e220000000a00 */
[----:B------:R-:W1:Y:S01]  /*00d0*/  LDCU.64 UR6, c[0x0][0x358] ;  /* 0x00006b00ff0677ac */ /* 0x000e620008000a00 */
[----:B------:R-:W-:Y:S01]  /*00e0*/  SHF.L.U32 R7, R6, 0xa, RZ ;  /* 0x0000000a06077819 */ /* 0x000fe200000006ff */
[----:B------:R-:W-:Y:S01]  /*00f0*/  HFMA2 R11, -RZ, RZ, 0, 0 ;  /* 0x00000000ff0b7431 */ /* 0x000fe200000001ff */
[----:B------:R-:W2:Y:S02]  /*0100*/  LDCU.64 UR4, c[0x0][0x388] ;  /* 0x00007100ff0477ac */ /* 0x000ea40008000a00 */
[----:B------:R-:W-:Y:S02]  /*0110*/  IADD3 R9, PT, PT, R0, R7, RZ ;  /* 0x0000000700097210 */ /* 0x000fe40007ffe0ff */
[----:B------:R-:W3:Y:S01]  /*0120*/  LDC.64 R4, c[0x0][0x380] ;  /* 0x0000e000ff047b82 */ /* 0x000ee20000000a00 */
[----:B--2---:R-:W-:Y:S02]  /*0130*/  UIADD3 UR4, UP0, UPT, UR4, 0x4000, URZ ;  /* 0x0000400004047890 */ /* 0x004fe4000ff1e0ff */
[----:B0-----:R-:W-:-:S02]  /*0140*/  IMAD.WIDE R2, R9, 0x4, R2 ;  /* 0x0000000409027825 */ /* 0x001fc400078e0202 */
[----:B------:R-:W-:-:S03]  /*0150*/  UIADD3.X UR5, UPT, UPT, URZ, UR5, URZ, UP0, !UPT ;  /* 0x00000005ff057290 */ /* 0x000fc600087fe4ff */
[----:B-1----:R0:W-:Y:S01]  /*0160*/  STG.E desc[UR6][R2.64], RZ ;  /* 0x000000ff02007986 */ /* 0x0021e2000c101906 */
[----:B---3--:R-:W-:-:S03]  /*0170*/  IMAD.WIDE.U32 R4, R7, 0x4, R4 ;  /* 0x0000000407047825 */ /* 0x008fc600078e0004 */
[----:B------:R-:W-:Y:S02]  /*0180*/  IADD3 R10, P0, PT, R4, 0x10, RZ ;  /* 0x00000010040a7810 */ /* 0x000fe40007f1e0ff */
[----:B------:R-:W-:Y:S01]  /*0190*/  MOV R4, UR4 ;  /* 0x0000000400047c02 */ /* 0x000fe20008000f00 */
[----:B------:R-:W-:Y:S01]  /*01a0*/  UMOV UR4, URZ ;  /* 0x000000ff00047c82 */ /* 0x000fe20008000000 */
[----:B------:R-:W-:Y:S02]  /*01b0*/  IADD3.X R7, PT, PT, RZ, R5, RZ, P0, !PT ;  /* 0x00000005ff077210 */ /* 0x000fe400007fe4ff */
[----:B0-----:R-:W-:-:S07]  /*01c0*/  MOV R5, UR5 ;  /* 0x0000000500057c02 */ /* 0x001fce0008000f00 */
.L_x_0:
[----:B------:R-:W-:Y:S01]  /*01d0*/  IMAD.WIDE R8, R0, 0x4, R4 ;  /* 0x0000000400087825 */ /* 0x000fe200078e0204 */
[----:B------:R-:W-:-:S04]  /*01e0*/  MOV R6, R10 ;  /* 0x0000000a00067202 */ /* 0x000fc80000000f00 */
[----:B--2---:R-:W2:Y:S04]  /*01f0*/  LDG.E R12, desc[UR6][R8.64+-0x4000] ;  /* 0xffc00006080c7981 */ /* 0x004ea8000c1e1900 */
[----:B------:R-:W2:Y:S02]  /*0200*/  LDG.E R10, desc[UR6][R6.64+-0x10] ;  /* 0xfffff006060a7981 */ /* 0x000ea4000c1e1900 */
[----:B--2---:R-:W-:-:S05]  /*0210*/  FFMA R11, R10, R12, R11 ;  /* 0x0000000c0a0b7223 */ /* 0x004fca000000000b */
[----:B------:R0:W-:Y:S04]  /*0220*/  STG.E desc[UR6][R2.64], R11 ;  /* 0x0000000b02007986 */ /* 0x0001e8000c101906 */
[----:B------:R-:W2:Y:S04]  /*0230*/  LDG.E R10, desc[UR6][R6.64+-0xc] ;  /* 0xfffff406060a7981 */ /* 0x000ea8000c1e1900 */
[----:B------:R-:W2:Y:S02]  /*0240*/  LDG.E R12, desc[UR6][R8.64+-0x3000] ;  /* 0xffd00006080c7981 */ /* 0x000ea4000c1e1900 */
[----:B--2---:R-:W-:-:S05]  /*0250*/  FFMA R13, R10, R12, R11 ;  /* 0x0000000c0a0d7223 */ /* 0x004fca000000000b */
[----:B------:R1:W-:Y:S04]  /*0260*/  STG.E desc[UR6][R2.64], R13 ;  /* 0x0000000d02007986 */ /* 0x0003e8000c101906 */
[----:B------:R-:W2:Y:S04]  /*0270*/  LDG.E R10, desc[UR6][R6.64+-0x8] ;  /* 0xfffff806060a7981 */ /* 0x000ea8000c1e1900 */
[----:B------:R-:W2:Y:S02]  /*0280*/  LDG.E R12, desc[UR6][R8.64+-0x2000] ;  /* 0xffe00006080c7981 */ /* 0x000ea4000c1e1900 */
[----:B--2---:R-:W-:-:S05]  /*0290*/  FFMA R15, R10, R12, R13 ;  /* 0x0000000c0a0f7223 */ /* 0x004fca000000000d */
[----:B------:R2:W-:Y:S04]  /*02a0*/  STG.E desc[UR6][R2.64], R15 ;  /* 0x0000000f02007986 */ /* 0x0005e8000c101906 */
[----:B------:R-:W0:Y:S04]  /*02b0*/  LDG.E R10, desc[UR6][R6.64+-0x4] ;  /* 0xfffffc06060a7981 */ /* 0x000e28000c1e1900 */
[----:B------:R-:W0:Y:S02]  /*02c0*/  LDG.E R12, desc[UR6][R8.64+-0x1000] ;  /* 0xfff00006080c7981 */ /* 0x000e24000c1e1900 */
[----:B0-----:R-:W-:-:S05]  /*02d0*/  FFMA R11, R10, R12, R15 ;  /* 0x0000000c0a0b7223 */ /* 0x001fca000000000f */
[----:B------:R0:W-:Y:S04]  /*02e0*/  STG.E desc[UR6][R2.64], R11 ;  /* 0x0000000b02007986 */ /* 0x0001e8000c101906 */
[----:B------:R-:W1:Y:S04]  /*02f0*/  LDG.E R10, desc[UR6][R6.64] ;  /* 0x00000006060a7981 */ /* 0x000e68000c1e1900 */
[----:B------:R-:W1:Y:S02]  /*0300*/  LDG.E R12, desc[UR6][R8.64] ;  /* 0x00000006080c7981 */ /* 0x000e64000c1e1900 */
[----:B-1----:R-:W-:-:S05]  /*0310*/  FFMA R13, R10, R12, R11 ;  /* 0x0000000c0a0d7223 */ /* 0x002fca000000000b */
[----:B------:R1:W-:Y:S04]  /*0320*/  STG.E desc[UR6][R2.64], R13 ;  /* 0x0000000d02007986 */ /* 0x0003e8000c101906 */
[----:B------:R-:W2:Y:S04]  /*0330*/  LDG.E R10, desc[UR6][R6.64+0x4] ;  /* 0x00000406060a7981 */ /* 0x000ea8000c1e1900 */
[----:B------:R-:W2:Y:S02]  /*0340*/  LDG.E R12, desc[UR6][R8.64+0x1000] ;  /* 0x00100006080c7981 */ /* 0x000ea4000c1e1900 */
[----:B--2---:R-:W-:-:S05]  /*0350*/  FFMA R15, R10, R12, R13 ;  /* 0x0000000c0a0f7223 */ /* 0x004fca000000000d */
[----:B------:R2:W-:Y:S04]  /*0360*/  STG.E desc[UR6][R2.64], R15 ;  /* 0x0000000f02007986 */ /* 0x0005e8000c101906 */
[----:B------:R-:W3:Y:S04]  /*0370*/  LDG.E R10, desc[UR6][R6.64+0x8] ;  /* 0x00000806060a7981 */ /* 0x000ee8000c1e1900 */
[----:B------:R-:W3:Y:S02]  /*0380*/  LDG.E R12, desc[UR6][R8.64+0x2000] ;  /* 0x00200006080c7981 */ /* 0x000ee4000c1e1900 */
[----:B---3--:R-:W-:-:S05]  /*0390*/  FFMA R17, R10, R12, R15 ;  /* 0x0000000c0a117223 */ /* 0x008fca000000000f */
[----:B------:R-:W-:Y:S04]  /*03a0*/  STG.E desc[UR6][R2.64], R17 ;  /* 0x0000001102007986 */ /* 0x000fe8000c101906 */
[----:B0-----:R-:W1:Y:S04]  /*03b0*/  LDG.E R11, desc[UR6][R8.64+0x3000] ;  /* 0x00300006080b7981 */ /* 0x001e68000c1e1900 */
[----:B------:R-:W1:Y:S01]  /*03c0*/  LDG.E R10, desc[UR6][R6.64+0xc] ;  /* 0x00000c06060a7981 */ /* 0x000e62000c1e1900 */
[----:B------:R-:W-:Y:S01]  /*03d0*/  IADD3 R19, PT, PT, R0, 0x2000, RZ ;  /* 0x0000200000137810 */ /* 0x000fe20007ffe0ff */
[----:B-1----:R-:W-:-:S04]  /*03e0*/  FFMA R13, R10, R11, R17 ;  /* 0x0000000b0a0d7223 */ /* 0x002fc80000000011 */
[----:B------:R-:W-:Y:S01]  /*03f0*/  IMAD.WIDE R10, R19, 0x4, R4 ;  /* 0x00000004130a7825 */ /* 0x000fe200078e0204 */
        /* <DEDUP_REMOVED lines=12> */
[----:B------:R-:W-:Y:S04]  /*04c0*/  STG.E desc[UR6][R2.64], R13 ;  /* 0x0000000d02007986 */ /* 0x000fe8000c101906 */
        /* <DEDUP_REMOVED lines=25> */
[----:B------:R-:W-:Y:S04]  /*0660*/  STG.E desc[UR6][R2.64], R17 ;  /* 0x0000001102007986 */ /* 0x000fe8000c101906 */
        /* <DEDUP_REMOVED lines=8> */
[----:B------:R-:W2:Y:S04]  /*06f0*/  LDG.E R8, desc[UR6][R6.64+0x3c] ;  /* 0x00003c0606087981 */ /* 0x000ea8000c1e1900 */
[----:B------:R-:W2:Y:S02]  /*0700*/  LDG.E R10, desc[UR6][R12.64+-0x1000] ;  /* 0xfff000060c0a7981 */ /* 0x000ea4000c1e1900 */
[----:B--2---:R-:W-:-:S05]  /*0710*/  FFMA R15, R8, R10, R9 ;  /* 0x0000000a080f7223 */ /* 0x004fca0000000009 */
[----:B------:R2:W-:Y:S04]  /*0720*/  STG.E desc[UR6][R2.64], R15 ;  /* 0x0000000f02007986 */ /* 0x0005e8000c101906 */
[----:B------:R-:W1:Y:S04]  /*0730*/  LDG.E R8, desc[UR6][R6.64+0x40] ;  /* 0x0000400606087981 */ /* 0x000e68000c1e1900 */
[----:B------:R-:W1:Y:S02]  /*0740*/  LDG.E R10, desc[UR6][R12.64] ;  /* 0x000000060c0a7981 */ /* 0x000e64000c1e1900 */
[----:B-1----:R-:W-:-:S05]  /*0750*/  FFMA R11, R8, R10, R15 ;  /* 0x0000000a080b7223 */ /* 0x002fca000000000f */
[----:B------:R1:W-:Y:S04]  /*0760*/  STG.E desc[UR6][R2.64], R11 ;  /* 0x0000000b02007986 */ /* 0x0003e8000c101906 */
[----:B------:R-:W3:Y:S04]  /*0770*/  LDG.E R8, desc[UR6][R6.64+0x44] ;  /* 0x0000440606087981 */ /* 0x000ee8000c1e1900 */
[----:B------:R-:W3:Y:S02]  /*0780*/  LDG.E R10, desc[UR6][R12.64+0x1000] ;  /* 0x001000060c0a7981 */ /* 0x000ee4000c1e1900 */
[----:B---3--:R-:W-:-:S05]  /*0790*/  FFMA R17, R8, R10, R11 ;  /* 0x0000000a08117223 */ /* 0x008fca000000000b */
[----:B------:R-:W-:Y:S04]  /*07a0*/  STG.E desc[UR6][R2.64], R17 ;  /* 0x0000001102007986 */ /* 0x000fe8000c101906 */
[----:B------:R-:W2:Y:S04]  /*07b0*/  LDG.E R8, desc[UR6][R6.64+0x48] ;  /* 0x0000480606087981 */ /* 0x000ea8000c1e1900 */
[----:B0-----:R-:W2:Y:S02]  /*07c0*/  LDG.E R9, desc[UR6][R12.64+0x2000] ;  /* 0x002000060c097981 */ /* 0x001ea4000c1e1900 */
[----:B--2---:R-:W-:-:S05]  /*07d0*/  FFMA R15, R8, R9, R17 ;  /* 0x00000009080f7223 */ /* 0x004fca0000000011 */
[----:B------:R0:W-:Y:S04]  /*07e0*/  STG.E desc[UR6][R2.64], R15 ;  /* 0x0000000f02007986 */ /* 0x0001e8000c101906 */
[----:B------:R-:W2:Y:S04]  /*07f0*/  LDG.E R9, desc[UR6][R12.64+0x3000] ;  /* 0x003000060c097981 */ /* 0x000ea8000c1e1900 */
[----:B------:R-:W2:Y:S01]  /*0800*/  LDG.E R8, desc[UR6][R6.64+0x4c] ;  /* 0x00004c0606087981 */ /* 0x000ea2000c1e1900 */
[----:B-1----:R-:W-:Y:S01]  /*0810*/  IADD3 R11, PT, PT, R0, 0x6000, RZ ;  /* 0x00006000000b7810 */ /* 0x002fe20007ffe0ff */
[----:B--2---:R-:W-:-:S04]  /*0820*/  FFMA R19, R8, R9, R15 ;  /* 0x0000000908137223 */ /* 0x004fc8000000000f */
[----:B------:R-:W-:Y:S01]  /*0830*/  IMAD.WIDE R8, R11, 0x4, R4 ;  /* 0x000000040b087825 */ /* 0x000fe200078e0204 */
[----:B------:R-:W-:Y:S04]  /*0840*/  STG.E desc[UR6][R2.64], R19 ;  /* 0x0000001302007986 */ /* 0x000fe8000c101906 */
        /* <DEDUP_REMOVED lines=24> */
[----:B------:R-:W3:Y:S04]  /*09d0*/  LDG.E R10, desc[UR6][R6.64+0x68] ;  /* 0x00006806060a7981 */ /* 0x000ee8000c1e1900 */
[----:B------:R-:W3:Y:S02]  /*09e0*/  LDG.E R12, desc[UR6][R8.64+0x2000] ;  /* 0x00200006080c7981 */ /* 0x000ee4000c1e1900 */
[----:B---3--:R-:W-:-:S05]  /*09f0*/  FFMA R17, R10, R12, R15 ;  /* 0x0000000c0a117223 */ /* 0x008fca000000000f */
[----:B------:R2:W-:Y:S04]  /*0a00*/  STG.E desc[UR6][R2.64], R17 ;  /* 0x0000001102007986 */ /* 0x0005e8000c101906 */
[----:B-1----:R-:W3:Y:S04]  /*0a10*/  LDG.E R11, desc[UR6][R8.64+0x3000] ;  /* 0x00300006080b7981 */ /* 0x002ee8000c1e1900 */
[----:B------:R-:W3:Y:S01]  /*0a20*/  LDG.E R10, desc[UR6][R6.64+0x6c] ;  /* 0x00006c06060a7981 */ /* 0x000ee2000c1e1900 */
[----:B------:R-:W-:-:S04]  /*0a30*/  UIADD3 UR4, UPT, UPT, UR4, 0x20, URZ ;  /* 0x0000002004047890 */ /* 0x000fc8000fffe0ff */
[----:B------:R-:W-:Y:S01]  /*0a40*/  UISETP.NE.AND UP0, UPT, UR4, 0x400, UPT ;  /* 0x000004000400788c */ /* 0x000fe2000bf05270 */
[----:B------:R-:W-:Y:S01]  /*0a50*/  IADD3 R0, PT, PT, R0, 0x8000, RZ ;  /* 0x0000800000007810 */ /* 0x000fe20007ffe0ff */
[----:B---3--:R-:W-:-:S05]  /*0a60*/  FFMA R11, R10, R11, R17 ;  /* 0x0000000b0a0b7223 */ /* 0x008fca0000000011 */
[----:B------:R2:W-:Y:S01]  /*0a70*/  STG.E desc[UR6][R2.64], R11 ;  /* 0x0000000b02007986 */ /* 0x0005e2000c101906 */
[----:B------:R-:W-:-:S04]  /*0a80*/  IADD3 R10, P0, PT, R6, 0x80, RZ ;  /* 0x00000080060a7810 */ /* 0x000fc80007f1e0ff */
[----:B------:R-:W-:Y:S01]  /*0a90*/  IADD3.X R7, PT, PT, RZ, R7, RZ, P0, !PT ;  /* 0x00000007ff077210 */ /* 0x000fe200007fe4ff */
[----:B------:R-:W-:Y:S08]  /*0aa0*/  BRA.U UP0, `(.L_x_0) ;  /* 0xfffffff500c87547 */ /* 0x000ff0000b83ffff */
[----:B------:R-:W-:Y:S05]  /*0ab0*/  EXIT ;  /* 0x000000000000794d */ /* 0x000fea0003800000 */
.L_x_1:
[----:B------:R-:W-:-:S00]  /*0ac0*/  BRA `(.L_x_1) ;  /* 0xfffffffc00fc7947 */ /* 0x000fc0000383ffff */
[----:B------:R-:W-:-:S00]  /*0ad0*/  NOP ;  /* 0x0000000000007918 */ /* 0x000fc00000000000 */
        /* <DEDUP_REMOVED lines=10> */
.L_x_2:


//--------------------- .nv.shared.reserved.0     --------------------------
	.section	.nv.shared.reserved.0,"aw",@nobits
	.weak		__nv_reservedSMEM_offset_0_alias
	.size		__nv_reservedSMEM_offset_0_alias, 0, 64
	.other		__nv_reservedSMEM_offset_0_alias,@"STO_CUDA_RESERVED_SHARED STV_DEFAULT"
__nv_reservedSMEM_offset_0_alias:
	.zero		0
	.zero		64


//--------------------- .nv.constant0._Z11matrixs_GPUPfS_S_ --------------------------
	.section	.nv.constant0._Z11matrixs_GPUPfS_S_,"a",@progbits
	.sectionflags	@""
	.align	4
.nv.constant0._Z11matrixs_GPUPfS_S_:
	.zero		920


//--------------------- SYMBOLS --------------------------

	.type		.nv.reservedSmem.offset0,@object
	.size		.nv.reservedSmem.offset0,0x4
